	.headerflags	@"EF_CUDA_TEXMODE_UNIFIED EF_CUDA_64BIT_ADDRESS EF_CUDA_ACCELERATORS EF_CUDA_SM90 EF_CUDA_VIRTUAL_SM(EF_CUDA_SM90)"
	.elftype	@"ET_EXEC"


//--------------------- .nv.info                  --------------------------
	.section	.nv.info,"",@"SHT_CUDA_INFO"
	.align	4


	//----- nvinfo : EIATTR_REGCOUNT
	.align		4
        /*0000*/ 	.byte	0x04, 0x2f
        /*0002*/ 	.short	(.L_1 - .L_0)
	.align		4
.L_0:
        /*0004*/ 	.word	index@(triton_poi_fused_cat_31)
        /*0008*/ 	.word	0x00000020


	//----- nvinfo : EIATTR_MIN_STACK_SIZE
	.align		4
.L_1:
        /*000c*/ 	.byte	0x04, 0x12
        /*000e*/ 	.short	(.L_3 - .L_2)
	.align		4
.L_2:
        /*0010*/ 	.word	index@(triton_poi_fused_cat_31)
        /*0014*/ 	.word	0x00000000


	//----- nvinfo : EIATTR_FRAME_SIZE
	.align		4
.L_3:
        /*0018*/ 	.byte	0x04, 0x11
        /*001a*/ 	.short	(.L_5 - .L_4)
	.align		4
.L_4:
        /*001c*/ 	.word	index@(triton_poi_fused_cat_31)
        /*0020*/ 	.word	0x00000000


	//----- nvinfo : EIATTR_MIN_STACK_SIZE
	.align		4
.L_5:
        /*0024*/ 	.byte	0x04, 0x12
        /*0026*/ 	.short	(.L_7 - .L_6)
	.align		4
.L_6:
        /*0028*/ 	.word	index@(triton_poi_fused_cat_31)
        /*002c*/ 	.word	0x00000000
.L_7:


//--------------------- .nv.info.triton_poi_fused_cat_31 --------------------------
	.section	.nv.info.triton_poi_fused_cat_31,"",@"SHT_CUDA_INFO"
	.sectionflags	@""
	.align	4


	//----- nvinfo : EIATTR_CUDA_API_VERSION
	.align		4
        /*0000*/ 	.byte	0x04, 0x37
        /*0002*/ 	.short	(.L_9 - .L_8)
.L_8:
        /*0004*/ 	.word	0x0000007c


	//----- nvinfo : EIATTR_KPARAM_INFO
	.align		4
.L_9:
        /*0008*/ 	.byte	0x04, 0x17
        /*000a*/ 	.short	(.L_11 - .L_10)
.L_10:
        /*000c*/ 	.word	0x00000000
        /*0010*/ 	.short	0x0004
        /*0012*/ 	.short	0x0020
        /*0014*/ 	.byte	0x00, 0xf0, 0x11, 0x00


	//----- nvinfo : EIATTR_KPARAM_INFO
	.align		4
.L_11:
        /*0018*/ 	.byte	0x04, 0x17
        /*001a*/ 	.short	(.L_13 - .L_12)
.L_12:
        /*001c*/ 	.word	0x00000000
        /*0020*/ 	.short	0x0003
        /*0022*/ 	.short	0x0018
        /*0024*/ 	.byte	0x00, 0xf4, 0x21, 0x00


	//----- nvinfo : EIATTR_KPARAM_INFO
	.align		4
.L_13:
        /*0028*/ 	.byte	0x04, 0x17
        /*002a*/ 	.short	(.L_15 - .L_14)
.L_14:
        /*002c*/ 	.word	0x00000000
        /*0030*/ 	.short	0x0002
        /*0032*/ 	.short	0x0010
        /*0034*/ 	.byte	0x00, 0xf4, 0x21, 0x00


	//----- nvinfo : EIATTR_KPARAM_INFO
	.align		4
.L_15:
        /*0038*/ 	.byte	0x04, 0x17
        /*003a*/ 	.short	(.L_17 - .L_16)
.L_16:
        /*003c*/ 	.word	0x00000000
        /*0040*/ 	.short	0x0001
        /*0042*/ 	.short	0x0008
        /*0044*/ 	.byte	0x00, 0xf4, 0x21, 0x00


	//----- nvinfo : EIATTR_KPARAM_INFO
	.align		4
.L_17:
        /*0048*/ 	.byte	0x04, 0x17
        /*004a*/ 	.short	(.L_19 - .L_18)
.L_18:
        /*004c*/ 	.word	0x00000000
        /*0050*/ 	.short	0x0000
        /*0052*/ 	.short	0x0000
        /*0054*/ 	.byte	0x00, 0xf4, 0x21, 0x00


	//----- nvinfo : EIATTR_SPARSE_MMA_MASK
	.align		4
.L_19:
        /*0058*/ 	.byte	0x03, 0x50
        /*005a*/ 	.short	0x0000


	//----- nvinfo : EIATTR_MAXREG_COUNT
	.align		4
        /*005c*/ 	.byte	0x03, 0x1b
        /*005e*/ 	.short	0x00ff


	//----- nvinfo : EIATTR_EXIT_INSTR_OFFSETS
	.align		4
        /*0060*/ 	.byte	0x04, 0x1c
        /*0062*/ 	.short	(.L_21 - .L_20)


	//   ....[0]....
.L_20:
        /*0064*/ 	.word	0x00000960


	//----- nvinfo : EIATTR_REQNTID
	.align		4
.L_21:
        /*0068*/ 	.byte	0x04, 0x10
        /*006a*/ 	.short	(.L_23 - .L_22)
.L_22:
        /*006c*/ 	.word	0x00000080
        /*0070*/ 	.word	0x00000001
        /*0074*/ 	.word	0x00000001


	//----- nvinfo : EIATTR_CBANK_PARAM_SIZE
	.align		4
.L_23:
        /*0078*/ 	.byte	0x03, 0x19
        /*007a*/ 	.short	0x0024


	//----- nvinfo : EIATTR_PARAM_CBANK
	.align		4
        /*007c*/ 	.byte	0x04, 0x0a
        /*007e*/ 	.short	(.L_25 - .L_24)
	.align		4
.L_24:
        /*0080*/ 	.word	index@(.nv.constant0.triton_poi_fused_cat_31)
        /*0084*/ 	.short	0x0210
        /*0086*/ 	.short	0x0024


	//----- nvinfo : EIATTR_SW_WAR
	.align		4
.L_25:
        /*0088*/ 	.byte	0x04, 0x36
        /*008a*/ 	.short	(.L_27 - .L_26)
.L_26:
        /*008c*/ 	.word	0x00000008
.L_27:


//--------------------- .nv.callgraph             --------------------------
	.section	.nv.callgraph,"",@"SHT_CUDA_CALLGRAPH"
	.align	4
	.sectionentsize	8
	.align		4
        /*0000*/ 	.word	0x00000000
	.align		4
        /*0004*/ 	.word	0xffffffff
	.align		4
        /*0008*/ 	.word	0x00000000
	.align		4
        /*000c*/ 	.word	0xfffffffe
	.align		4
        /*0010*/ 	.word	0x00000000
	.align		4
        /*0014*/ 	.word	0xfffffffd
	.align		4
        /*0018*/ 	.word	0x00000000
	.align		4
        /*001c*/ 	.word	0xfffffffc


//--------------------- .text.triton_poi_fused_cat_31 --------------------------
	.section	.text.triton_poi_fused_cat_31,"ax",@progbits
	.align	128
        .global         triton_poi_fused_cat_31
        .type           triton_poi_fused_cat_31,@function
        .size           triton_poi_fused_cat_31,(.L_x_1 - triton_poi_fused_cat_31)
        .other          triton_poi_fused_cat_31,@"STO_CUDA_ENTRY STV_DEFAULT"
triton_poi_fused_cat_31:
.text.triton_poi_fused_cat_31:
[----:B------:R-:W-:Y:S01]  /*0000*/  LDC R1, c[0x0][0x28] ;  /* 0x00000a00ff017b82 */ /* 0x000fe20000000800 */
[----:B------:R-:W1:Y:S07]  /*0010*/  S2R R0, SR_TID.X ;  /* 0x0000000000007919 */ /* 0x000e6e0000002100 */
[----:B------:R-:W2:Y:S01]  /*0020*/  LDC.64 R4, c[0x0][0x218] ;  /* 0x00008600ff047b82 */ /* 0x000ea20000000a00 */
[----:B------:R-:W-:Y:S02]  /*0030*/  CS2R R12, SRZ ;  /* 0x00000000000c7805 */ /* 0x000fe4000001ff00 */
[----:B------:R-:W-:Y:S01]  /*0040*/  CS2R R14, SRZ ;  /* 0x00000000000e7805 */ /* 0x000fe2000001ff00 */
[----:B------:R-:W3:Y:S01]  /*0050*/  S2R R17, SR_CTAID.X ;  /* 0x0000000000117919 */ /* 0x000ee20000002500 */
[----:B------:R-:W-:-:S03]  /*0060*/  ULDC.64 UR4, c[0x0][0x208] ;  /* 0x0000820000047ab9 */ /* 0x000fc60000000a00 */
[----:B------:R-:W4:Y:S01]  /*0070*/  LDC.64 R18, c[0x0][0x220] ;  /* 0x00008800ff127b82 */ /* 0x000f220000000a00 */
[----:B-1----:R-:W-:-:S04]  /*0080*/  SHF.L.U32 R0, R0, 0x2, RZ ;  /* 0x0000000200007819 */ /* 0x002fc800000006ff */
[----:B------:R-:W-:-:S04]  /*0090*/  LOP3.LUT R0, R0, 0x1fc, RZ, 0xc0, !PT ;  /* 0x000001fc00007812 */ /* 0x000fc800078ec0ff */
[----:B---3--:R-:W-:-:S04]  /*00a0*/  LEA R17, R17, R0, 0x9 ;  /* 0x0000000011117211 */ /* 0x008fc800078e48ff */
[----:B------:R-:W-:-:S04]  /*00b0*/  SHF.R.S32.HI R0, RZ, 0x1f, R17 ;  /* 0x0000001fff007819 */ /* 0x000fc80000011411 */
[----:B------:R-:W-:-:S04]  /*00c0*/  LEA.HI R0, R0, R17, RZ, 0x8 ;  /* 0x0000001100007211 */ /* 0x000fc800078f40ff */
[----:B------:R-:W-:Y:S02]  /*00d0*/  LOP3.LUT R2, R0, 0xffffff00, RZ, 0xc0, !PT ;  /* 0xffffff0000027812 */ /* 0x000fe400078ec0ff */
[----:B------:R-:W-:Y:S02]  /*00e0*/  SHF.R.S32.HI R0, RZ, 0x8, R0 ;  /* 0x00000008ff007819 */ /* 0x000fe40000011400 */
[----:B------:R-:W-:-:S04]  /*00f0*/  IADD3 R3, R17, -R2, RZ ;  /* 0x8000000211037210 */ /* 0x000fc80007ffe0ff */
[----:B------:R-:W-:Y:S02]  /*0100*/  ISETP.GE.AND P0, PT, R3, 0x80, PT ;  /* 0x000000800300780c */ /* 0x000fe40003f06270 */
[----:B------:R-:W-:-:S05]  /*0110*/  LEA R7, R0, R3, 0x7 ;  /* 0x0000000300077211 */ /* 0x000fca00078e38ff */
[----:B--2---:R-:W-:-:S06]  /*0120*/  IMAD.WIDE R4, R7, 0x4, R4 ;  /* 0x0000000407047825 */ /* 0x004fcc00078e0204 */
[----:B------:R1:W2:Y:S01]  /*0130*/  @!P0 LDG.E.EL.128 R12, desc[UR4][R4.64] ;  /* 0x00000004040c8981 */ /* 0x0002a2000c2e1d00 */
[----:B------:R-:W-:Y:S02]  /*0140*/  ISETP.GT.AND P2, PT, R3, 0x7f, PT ;  /* 0x0000007f0300780c */ /* 0x000fe40003f44270 */
[----:B------:R-:W-:Y:S02]  /*0150*/  CS2R R8, SRZ ;  /* 0x0000000000087805 */ /* 0x000fe4000001ff00 */
[----:B------:R-:W-:Y:S01]  /*0160*/  CS2R R10, SRZ ;  /* 0x00000000000a7805 */ /* 0x000fe2000001ff00 */
[C---:B----4-:R-:W-:Y:S01]  /*0170*/  IMAD.WIDE R18, R7.reuse, 0x4, R18 ;  /* 0x0000000407127825 */ /* 0x050fe200078e0212 */
[----:B------:R-:W3:Y:S07]  /*0180*/  LDC.64 R2, c[0x0][0x210] ;  /* 0x00008400ff027b82 */ /* 0x000eee0000000a00 */
[----:B------:R-:W4:Y:S01]  /*0190*/  @P2 LDG.E.EL.128 R8, desc[UR4][R18.64+-0x200] ;  /* 0xfffe000412082981 */ /* 0x000f22000c2e1d00 */
[----:B-1----:R-:W-:Y:S01]  /*01a0*/  CS2R R4, SRZ ;  /* 0x0000000000047805 */ /* 0x002fe2000001ff00 */
[----:B---3--:R-:W-:Y:S01]  /*01b0*/  IMAD.WIDE R2, R7, 0x4, R2 ;  /* 0x0000000407027825 */ /* 0x008fe200078e0202 */
[----:B------:R-:W-:-:S06]  /*01c0*/  CS2R R6, SRZ ;  /* 0x0000000000067805 */ /* 0x000fcc000001ff00 */
[----:B------:R1:W3:Y:S01]  /*01d0*/  @!P0 LDG.E.EL.128 R4, desc[UR4][R2.64] ;  /* 0x0000000402048981 */ /* 0x0002e2000c2e1d00 */
[----:B------:R-:W-:Y:S01]  /*01e0*/  HFMA2.MMA R20, -RZ, RZ, 1.625, 0 ;  /* 0x3e800000ff147435 */ /* 0x000fe200000001ff */
[----:B--2---:R-:W-:Y:S02]  /*01f0*/  SEL R12, R12, RZ, !P0 ;  /* 0x000000ff0c0c7207 */ /* 0x004fe40004000000 */
[----:B------:R-:W-:Y:S02]  /*0200*/  SEL R13, R13, RZ, !P0 ;  /* 0x000000ff0d0d7207 */ /* 0x000fe40004000000 */
[----:B------:R-:W-:Y:S01]  /*0210*/  SEL R14, R14, RZ, !P0 ;  /* 0x000000ff0e0e7207 */ /* 0x000fe20004000000 */
[----:B------:R-:W-:Y:S01]  /*0220*/  FADD R0, RZ, -R12 ;  /* 0x8000000cff007221 */ /* 0x000fe20000000000 */
[----:B------:R-:W-:-:S03]  /*0230*/  SEL R15, R15, RZ, !P0 ;  /* 0x000000ff0f0f7207 */ /* 0x000fc60004000000 */
[----:B------:R-:W-:Y:S01]  /*0240*/  FMUL R16, R0, 1.4426950216293334961 ;  /* 0x3fb8aa3b00107820 */ /* 0x000fe20000400000 */
[----:B------:R-:W-:Y:S01]  /*0250*/  FADD R0, RZ, -R13 ;  /* 0x8000000dff007221 */ /* 0x000fe20000000000 */
[----:B-1----:R-:W-:-:S03]  /*0260*/  FADD R3, RZ, -R15 ;  /* 0x8000000fff037221 */ /* 0x002fc60000000000 */
[----:B------:R-:W-:Y:S01]  /*0270*/  FSETP.GEU.AND P1, PT, R16, -126, PT ;  /* 0xc2fc00001000780b */ /* 0x000fe20003f2e000 */
[----:B------:R-:W-:Y:S01]  /*0280*/  FMUL R19, R0, 1.4426950216293334961 ;  /* 0x3fb8aa3b00137820 */ /* 0x000fe20000400000 */
[----:B------:R-:W-:Y:S01]  /*0290*/  FADD R0, RZ, -R14 ;  /* 0x8000000eff007221 */ /* 0x000fe20000000000 */
[----:B----4-:R-:W-:Y:S01]  /*02a0*/  SEL R8, R8, RZ, P2 ;  /* 0x000000ff08087207 */ /* 0x010fe20001000000 */
[----:B------:R-:W-:Y:S01]  /*02b0*/  FMUL R3, R3, 1.4426950216293334961 ;  /* 0x3fb8aa3b03037820 */ /* 0x000fe20000400000 */
[----:B------:R-:W-:Y:S01]  /*02c0*/  SEL R9, R9, RZ, P2 ;  /* 0x000000ff09097207 */ /* 0x000fe20001000000 */
[----:B------:R-:W-:Y:S01]  /*02d0*/  FMUL R21, R0, 1.4426950216293334961 ;  /* 0x3fb8aa3b00157820 */ /* 0x000fe20000400000 */
[----:B------:R-:W-:Y:S02]  /*02e0*/  FSETP.GEU.AND P4, PT, R19, -126, PT ;  /* 0xc2fc00001300780b */ /* 0x000fe40003f8e000 */
[----:B------:R-:W-:Y:S02]  /*02f0*/  SEL R10, R10, RZ, P2 ;  /* 0x000000ff0a0a7207 */ /* 0x000fe40001000000 */
[----:B------:R-:W-:-:S02]  /*0300*/  FSETP.GEU.AND P5, PT, R21, -126, PT ;  /* 0xc2fc00001500780b */ /* 0x000fc40003fae000 */
[----:B------:R-:W-:Y:S01]  /*0310*/  @!P1 FMUL R16, R16, 0.5 ;  /* 0x3f00000010109820 */ /* 0x000fe20000400000 */
[----:B------:R-:W-:Y:S01]  /*0320*/  SEL R11, R11, RZ, P2 ;  /* 0x000000ff0b0b7207 */ /* 0x000fe20001000000 */
[----:B------:R-:W-:Y:S01]  /*0330*/  FADD R22, RZ, -R10 ;  /* 0x8000000aff167221 */ /* 0x000fe20000000000 */
[----:B------:R-:W-:Y:S01]  /*0340*/  FSETP.GEU.AND P6, PT, R3, -126, PT ;  /* 0xc2fc00000300780b */ /* 0x000fe20003fce000 */
[----:B------:R1:W2:Y:S02]  /*0350*/  MUFU.EX2 R18, R16 ;  /* 0x0000001000127308 */ /* 0x0002a40000000800 */
[----:B------:R-:W-:Y:S01]  /*0360*/  FMUL R27, R22, 1.4426950216293334961 ;  /* 0x3fb8aa3b161b7820 */ /* 0x000fe20000400000 */
[----:B------:R-:W-:Y:S01]  /*0370*/  @!P4 FMUL R19, R19, 0.5 ;  /* 0x3f0000001313c820 */ /* 0x000fe20000400000 */
[----:B---3--:R-:W-:-:S03]  /*0380*/  SEL R29, R4, RZ, !P0 ;  /* 0x000000ff041d7207 */ /* 0x008fc60004000000 */
[----:B------:R-:W-:Y:S01]  /*0390*/  @!P5 FMUL R21, R21, 0.5 ;  /* 0x3f0000001515d820 */ /* 0x000fe20000400000 */
[----:B------:R3:W4:Y:S01]  /*03a0*/  MUFU.EX2 R2, R19 ;  /* 0x0000001300027308 */ /* 0x0007220000000800 */
[----:B-1----:R-:W-:-:S03]  /*03b0*/  FADD R16, RZ, -R8 ;  /* 0x80000008ff107221 */ /* 0x002fc60000000000 */
[----:B------:R-:W-:Y:S01]  /*03c0*/  @!P6 FMUL R3, R3, 0.5 ;  /* 0x3f0000000303e820 */ /* 0x000fe20000400000 */
[----:B------:R-:W-:Y:S01]  /*03d0*/  FMUL R26, R16, 1.4426950216293334961 ;  /* 0x3fb8aa3b101a7820 */ /* 0x000fe20000400000 */
[----:B--2---:R-:W-:Y:S02]  /*03e0*/  @!P1 FMUL R18, R18, R18 ;  /* 0x0000001212129220 */ /* 0x004fe40000400000 */
[----:B------:R-:W1:Y:S01]  /*03f0*/  MUFU.EX2 R16, R21 ;  /* 0x0000001500107308 */ /* 0x000e620000000800 */
[----:B---3--:R-:W-:Y:S01]  /*0400*/  FADD R19, RZ, -R11 ;  /* 0x8000000bff137221 */ /* 0x008fe20000000000 */
[----:B------:R-:W-:Y:S01]  /*0410*/  FSETP.GEU.AND P1, PT, R26, -126, PT ;  /* 0xc2fc00001a00780b */ /* 0x000fe20003f2e000 */
[----:B------:R-:W-:Y:S01]  /*0420*/  FADD R0, R18, 1 ;  /* 0x3f80000012007421 */ /* 0x000fe20000000000 */
[----:B------:R-:W-:Y:S01]  /*0430*/  FADD R18, RZ, -R9 ;  /* 0x80000009ff127221 */ /* 0x000fe20000000000 */
[----:B------:R-:W-:Y:S01]  /*0440*/  FMUL R22, R19, 1.4426950216293334961 ;  /* 0x3fb8aa3b13167820 */ /* 0x000fe20000400000 */
[----:B----4-:R-:W-:-:S02]  /*0450*/  @!P4 FMUL R2, R2, R2 ;  /* 0x000000020202c220 */ /* 0x010fc40000400000 */
[----:B------:R-:W-:Y:S01]  /*0460*/  FSETP.GT.AND P3, PT, R0, 8.50705917302346158658e+37, PT ;  /* 0x7e8000000000780b */ /* 0x000fe20003f64000 */
[----:B------:R-:W-:Y:S01]  /*0470*/  FMUL R24, R18, 1.4426950216293334961 ;  /* 0x3fb8aa3b12187820 */ /* 0x000fe20000400000 */
[----:B------:R-:W-:Y:S01]  /*0480*/  FSETP.GEU.AND P4, PT, R22, -126, PT ;  /* 0xc2fc00001600780b */ /* 0x000fe20003f8e000 */
[----:B------:R-:W2:Y:S01]  /*0490*/  MUFU.EX2 R18, R3 ;  /* 0x0000000300127308 */ /* 0x000ea20000000800 */
[----:B------:R-:W-:Y:S01]  /*04a0*/  FSEL R23, R20, 1, P3 ;  /* 0x3f80000014177808 */ /* 0x000fe20001800000 */
[----:B------:R-:W-:Y:S01]  /*04b0*/  FADD R25, R2, 1 ;  /* 0x3f80000002197421 */ /* 0x000fe20000000000 */
[----:B------:R-:W-:Y:S01]  /*04c0*/  FSETP.GEU.AND P2, PT, R24, -126, PT ;  /* 0xc2fc00001800780b */ /* 0x000fe20003f4e000 */
[----:B------:R-:W-:Y:S01]  /*04d0*/  @!P1 FMUL R26, R26, 0.5 ;  /* 0x3f0000001a1a9820 */ /* 0x000fe20000400000 */
[----:B-1----:R-:W-:Y:S02]  /*04e0*/  @!P5 FMUL R16, R16, R16 ;  /* 0x000000101010d220 */ /* 0x002fe40000400000 */
[----:B------:R-:W-:Y:S01]  /*04f0*/  FSETP.GT.AND P5, PT, R25, 8.50705917302346158658e+37, PT ;  /* 0x7e8000001900780b */ /* 0x000fe20003fa4000 */
[----:B------:R1:W3:Y:S01]  /*0500*/  MUFU.EX2 R19, R26 ;  /* 0x0000001a00137308 */ /* 0x0002e20000000800 */
[----:B------:R-:W-:Y:S01]  /*0510*/  FADD R21, R16, 1 ;  /* 0x3f80000010157421 */ /* 0x000fe20000000000 */
[----:B------:R-:W-:Y:S01]  /*0520*/  @P3 FMUL R0, R0, 0.25 ;  /* 0x3e80000000003820 */ /* 0x000fe20000400000 */
[----:B------:R-:W-:Y:S01]  /*0530*/  FSETP.GEU.AND P3, PT, R27, -126, PT ;  /* 0xc2fc00001b00780b */ /* 0x000fe20003f6e000 */
[----:B------:R-:W-:Y:S01]  /*0540*/  @!P4 FMUL R22, R22, 0.5 ;  /* 0x3f0000001616c820 */ /* 0x000fe20000400000 */
[----:B--2---:R-:W-:-:S03]  /*0550*/  @!P6 FMUL R18, R18, R18 ;  /* 0x000000121212e220 */ /* 0x004fc60000400000 */
[----:B------:R-:W-:Y:S01]  /*0560*/  @!P2 FMUL R24, R24, 0.5 ;  /* 0x3f0000001818a820 */ /* 0x000fe20000400000 */
[----:B------:R-:W-:Y:S01]  /*0570*/  FSETP.GT.AND P6, PT, R21, 8.50705917302346158658e+37, PT ;  /* 0x7e8000001500780b */ /* 0x000fe20003fc4000 */
[----:B------:R-:W2:Y:S01]  /*0580*/  MUFU.EX2 R22, R22 ;  /* 0x0000001600167308 */ /* 0x000ea20000000800 */
[----:B-1----:R-:W-:Y:S01]  /*0590*/  FADD R26, R18, 1 ;  /* 0x3f800000121a7421 */ /* 0x002fe20000000000 */
[----:B------:R-:W-:Y:S01]  /*05a0*/  @P5 FMUL R25, R25, 0.25 ;  /* 0x3e80000019195820 */ /* 0x000fe20000400000 */
[----:B---3--:R-:W-:-:S03]  /*05b0*/  @!P1 FMUL R19, R19, R19 ;  /* 0x0000001313139220 */ /* 0x008fc60000400000 */
[----:B------:R-:W-:Y:S01]  /*05c0*/  @!P3 FMUL R27, R27, 0.5 ;  /* 0x3f0000001b1bb820 */ /* 0x000fe20000400000 */
[----:B------:R-:W-:Y:S01]  /*05d0*/  FSETP.GT.AND P1, PT, R26, 8.50705917302346158658e+37, PT ;  /* 0x7e8000001a00780b */ /* 0x000fe20003f24000 */
[----:B------:R-:W1:Y:S01]  /*05e0*/  MUFU.EX2 R24, R24 ;  /* 0x0000001800187308 */ /* 0x000e620000000800 */
[----:B------:R-:W-:-:S03]  /*05f0*/  FADD R19, R19, 1 ;  /* 0x3f80000013137421 */ /* 0x000fc60000000000 */
[----:B------:R-:W-:Y:S01]  /*0600*/  @P6 FMUL R21, R21, 0.25 ;  /* 0x3e80000015156820 */ /* 0x000fe20000400000 */
[----:B--2---:R-:W-:-:S03]  /*0610*/  @!P4 FMUL R22, R22, R22 ;  /* 0x000000161616c220 */ /* 0x004fc60000400000 */
[----:B------:R2:W3:Y:S01]  /*0620*/  MUFU.EX2 R3, R27 ;  /* 0x0000001b00037308 */ /* 0x0004e20000000800 */
[----:B------:R-:W-:-:S03]  /*0630*/  FADD R22, R22, 1 ;  /* 0x3f80000016167421 */ /* 0x000fc60000000000 */
[----:B------:R-:W-:Y:S01]  /*0640*/  @P1 FMUL R26, R26, 0.25 ;  /* 0x3e8000001a1a1820 */ /* 0x000fe20000400000 */
[----:B-1----:R-:W-:Y:S01]  /*0650*/  @!P2 FMUL R24, R24, R24 ;  /* 0x000000181818a220 */ /* 0x002fe20000400000 */
[----:B------:R-:W-:Y:S02]  /*0660*/  FSETP.GT.AND P2, PT, R19, 8.50705917302346158658e+37, PT ;  /* 0x7e8000001300780b */ /* 0x000fe40003f44000 */
[----:B------:R-:W1:Y:S01]  /*0670*/  MUFU.RCP R2, R0 ;  /* 0x0000000000027308 */ /* 0x000e620000001000 */
[----:B--2---:R-:W-:Y:S01]  /*0680*/  FSEL R27, R20, 1, P1 ;  /* 0x3f800000141b7808 */ /* 0x004fe20000800000 */
[----:B------:R-:W-:Y:S01]  /*0690*/  FADD R18, R24, 1 ;  /* 0x3f80000018127421 */ /* 0x000fe20000000000 */
[----:B---3--:R-:W-:-:S04]  /*06a0*/  @!P3 FMUL R3, R3, R3 ;  /* 0x000000030303b220 */ /* 0x008fc80000400000 */
[----:B------:R-:W-:Y:S01]  /*06b0*/  FSETP.GT.AND P3, PT, R18, 8.50705917302346158658e+37, PT ;  /* 0x7e8000001200780b */ /* 0x000fe20003f64000 */
[----:B------:R-:W2:Y:S01]  /*06c0*/  MUFU.RCP R16, R25 ;  /* 0x0000001900107308 */ /* 0x000ea20000001000 */
[----:B------:R-:W-:Y:S01]  /*06d0*/  FADD R24, R3, 1 ;  /* 0x3f80000003187421 */ /* 0x000fe20000000000 */
[----:B------:R-:W-:Y:S01]  /*06e0*/  FSEL R3, R20, 1, P5 ;  /* 0x3f80000014037808 */ /* 0x000fe20002800000 */
[----:B------:R-:W-:Y:S01]  /*06f0*/  @P2 FMUL R19, R19, 0.25 ;  /* 0x3e80000013132820 */ /* 0x000fe20000400000 */
[----:B------:R-:W-:Y:S02]  /*0700*/  FSETP.GT.AND P5, PT, R22, 8.50705917302346158658e+37, PT ;  /* 0x7e8000001600780b */ /* 0x000fe40003fa4000 */
[----:B------:R-:W-:Y:S02]  /*0710*/  FSETP.GT.AND P4, PT, R24, 8.50705917302346158658e+37, PT ;  /* 0x7e8000001800780b */ /* 0x000fe40003f84000 */
[----:B------:R-:W3:Y:S01]  /*0720*/  MUFU.RCP R21, R21 ;  /* 0x0000001500157308 */ /* 0x000ee20000001000 */
[----:B-1----:R-:W-:-:S03]  /*0730*/  FMUL R23, R2, R23 ;  /* 0x0000001702177220 */ /* 0x002fc60000400000 */
[----:B------:R-:W-:Y:S01]  /*0740*/  @P3 FMUL R18, R18, 0.25 ;  /* 0x3e80000012123820 */ /* 0x000fe20000400000 */
[----:B------:R-:W-:Y:S01]  /*0750*/  FFMA R4, R12, R23, R29 ;  /* 0x000000170c047223 */ /* 0x000fe2000000001d */
[----:B--2---:R-:W-:Y:S02]  /*0760*/  FMUL R16, R16, R3 ;  /* 0x0000000310107220 */ /* 0x004fe40000400000 */
[----:B------:R-:W-:Y:S01]  /*0770*/  MUFU.RCP R19, R19 ;  /* 0x0000001300137308 */ /* 0x000fe20000001000 */
[----:B------:R-:W1:Y:S01]  /*0780*/  LDC.64 R2, c[0x0][0x228] ;  /* 0x00008a00ff027b82 */ /* 0x000e620000000a00 */
[----:B------:R-:W-:Y:S01]  /*0790*/  @P5 FMUL R22, R22, 0.25 ;  /* 0x3e80000016165820 */ /* 0x000fe20000400000 */
[----:B------:R-:W-:-:S05]  /*07a0*/  @P4 FMUL R24, R24, 0.25 ;  /* 0x3e80000018184820 */ /* 0x000fca0000400000 */
[----:B------:R2:W4:Y:S08]  /*07b0*/  MUFU.RCP R0, R26 ;  /* 0x0000001a00007308 */ /* 0x0005300000001000 */
[----:B------:R5:W1:Y:S01]  /*07c0*/  MUFU.RCP R25, R24 ;  /* 0x0000001800197308 */ /* 0x000a620000001000 */
[----:B--2---:R-:W-:-:S05]  /*07d0*/  FSEL R26, R20, 1, P6 ;  /* 0x3f800000141a7808 */ /* 0x004fca0003000000 */
[----:B---3--:R-:W-:Y:S01]  /*07e0*/  FMUL R21, R21, R26 ;  /* 0x0000001a15157220 */ /* 0x008fe20000400000 */
[----:B------:R-:W-:Y:S01]  /*07f0*/  FSEL R26, R20, 1, P2 ;  /* 0x3f800000141a7808 */ /* 0x000fe20001000000 */
[----:B------:R-:W2:Y:S01]  /*0800*/  MUFU.RCP R18, R18 ;  /* 0x0000001200127308 */ /* 0x000ea20000001000 */
[----:B----4-:R-:W-:Y:S01]  /*0810*/  FMUL R0, R0, R27 ;  /* 0x0000001b00007220 */ /* 0x010fe20000400000 */
[----:B------:R-:W-:Y:S01]  /*0820*/  FSEL R27, R20, 1, P3 ;  /* 0x3f800000141b7808 */ /* 0x000fe20001800000 */
[----:B-1----:R-:W-:-:S04]  /*0830*/  IMAD.WIDE R2, R17, 0x4, R2 ;  /* 0x0000000411027825 */ /* 0x002fc800078e0202 */
[----:B------:R-:W-:Y:S01]  /*0840*/  FMUL R19, R19, R26 ;  /* 0x0000001a13137220 */ /* 0x000fe20000400000 */
[----:B------:R-:W-:Y:S02]  /*0850*/  FSEL R26, R20, 1, P4 ;  /* 0x3f800000141a7808 */ /* 0x000fe40002000000 */
[----:B-----5:R-:W-:Y:S01]  /*0860*/  SEL R24, R7, RZ, !P0 ;  /* 0x000000ff07187207 */ /* 0x020fe20004000000 */
[----:B------:R-:W1:Y:S01]  /*0870*/  MUFU.RCP R22, R22 ;  /* 0x0000001600167308 */ /* 0x000e620000001000 */
[----:B------:R-:W-:Y:S01]  /*0880*/  @P0 FMUL R4, R8, R19 ;  /* 0x0000001308040220 */ /* 0x000fe20000400000 */
[----:B0-----:R-:W-:Y:S01]  /*0890*/  FMUL R25, R25, R26 ;  /* 0x0000001a19197220 */ /* 0x001fe20000400000 */
[----:B------:R-:W-:Y:S01]  /*08a0*/  FSEL R26, R20, 1, P5 ;  /* 0x3f800000141a7808 */ /* 0x000fe20002800000 */
[----:B------:R-:W-:Y:S01]  /*08b0*/  FFMA R7, R15, R0, R24 ;  /* 0x000000000f077223 */ /* 0x000fe20000000018 */
[----:B------:R-:W-:Y:S01]  /*08c0*/  SEL R20, R5, RZ, !P0 ;  /* 0x000000ff05147207 */ /* 0x000fe20004000000 */
[----:B--2---:R-:W-:Y:S01]  /*08d0*/  FMUL R18, R18, R27 ;  /* 0x0000001b12127220 */ /* 0x004fe20000400000 */
[----:B------:R-:W-:-:S03]  /*08e0*/  SEL R27, R6, RZ, !P0 ;  /* 0x000000ff061b7207 */ /* 0x000fc60004000000 */
[----:B------:R-:W-:Y:S01]  /*08f0*/  FFMA R5, R13, R16, R20 ;  /* 0x000000100d057223 */ /* 0x000fe20000000014 */
[----:B------:R-:W-:Y:S01]  /*0900*/  @P0 FMUL R5, R9, R18 ;  /* 0x0000001209050220 */ /* 0x000fe20000400000 */
[----:B------:R-:W-:Y:S01]  /*0910*/  FFMA R6, R14, R21, R27 ;  /* 0x000000150e067223 */ /* 0x000fe2000000001b */
[----:B------:R-:W-:Y:S01]  /*0920*/  @P0 FMUL R6, R10, R25 ;  /* 0x000000190a060220 */ /* 0x000fe20000400000 */
[----:B-1----:R-:W-:-:S04]  /*0930*/  FMUL R22, R22, R26 ;  /* 0x0000001a16167220 */ /* 0x002fc80000400000 */
[----:B------:R-:W-:-:S05]  /*0940*/  @P0 FMUL R7, R11, R22 ;  /* 0x000000160b070220 */ /* 0x000fca0000400000 */
[----:B------:R-:W-:Y:S01]  /*0950*/  STG.E.128 desc[UR4][R2.64], R4 ;  /* 0x0000000402007986 */ /* 0x000fe2000c101d04 */
[----:B------:R-:W-:Y:S05]  /*0960*/  EXIT ;  /* 0x000000000000794d */ /* 0x000fea0003800000 */
.L_x_0:
[----:B------:R-:W-:-:S00]  /*0970*/  BRA `(.L_x_0) ;  /* 0xfffffffc00fc7947 */ /* 0x000fc0000383ffff */
[----:B------:R-:W-:-:S00]  /*0980*/  NOP ;  /* 0x0000000000007918 */ /* 0x000fc00000000000 */
[----:B------:R-:W-:-:S00]  /*0990*/  NOP ;  /* 0x0000000000007918 */ /* 0x000fc00000000000 */
[----:B------:R-:W-:-:S00]  /*09a0*/  NOP ;  /* 0x0000000000007918 */ /* 0x000fc00000000000 */
[----:B------:R-:W-:-:S00]  /*09b0*/  NOP ;  /* 0x0000000000007918 */ /* 0x000fc00000000000 */
[----:B------:R-:W-:-:S00]  /*09c0*/  NOP ;  /* 0x0000000000007918 */ /* 0x000fc00000000000 */
[----:B------:R-:W-:-:S00]  /*09d0*/  NOP ;  /* 0x0000000000007918 */ /* 0x000fc00000000000 */
[----:B------:R-:W-:-:S00]  /*09e0*/  NOP ;  /* 0x0000000000007918 */ /* 0x000fc00000000000 */
[----:B------:R-:W-:-:S00]  /*09f0*/  NOP ;  /* 0x0000000000007918 */ /* 0x000fc00000000000 */
.L_x_1:


//--------------------- .nv.constant0.triton_poi_fused_cat_31 --------------------------
	.section	.nv.constant0.triton_poi_fused_cat_31,"a",@progbits
	.sectionflags	@""
	.align	4
.nv.constant0.triton_poi_fused_cat_31:
	.zero		564
